//
// Generated by NVIDIA NVVM Compiler
//
// Compiler Build ID: CL-36424714
// Cuda compilation tools, release 13.0, V13.0.88
// Based on NVVM 20.0.0
//

.version 9.0
.target sm_100
.address_size 64

	// .globl	_Z13realToComplexPKfP6float2

.visible .entry _Z13realToComplexPKfP6float2(
	.param .u64 .ptr .align 1 _Z13realToComplexPKfP6float2_param_0,
	.param .u64 .ptr .align 1 _Z13realToComplexPKfP6float2_param_1
)
{
	.reg .pred 	%p<4>;
	.reg .b32 	%r<12>;
	.reg .b32 	%f<3>;
	.reg .b64 	%rd<9>;

	ld.param.u64 	%rd1, [_Z13realToComplexPKfP6float2_param_0];
	ld.param.u64 	%rd2, [_Z13realToComplexPKfP6float2_param_1];
	mov.u32 	%r3, %ctaid.x;
	mov.u32 	%r4, %ntid.x;
	mov.u32 	%r5, %tid.x;
	mad.lo.s32 	%r1, %r3, %r4, %r5;
	mov.u32 	%r6, %ctaid.y;
	mov.u32 	%r7, %ntid.y;
	mov.u32 	%r8, %tid.y;
	mad.lo.s32 	%r9, %r6, %r7, %r8;
	setp.gt.s32 	%p1, %r1, 1023;
	setp.gt.u32 	%p2, %r9, 1023;
	or.pred  	%p3, %p1, %p2;
	@%p3 bra 	$L__BB0_2;
	cvta.to.global.u64 	%rd3, %rd1;
	cvta.to.global.u64 	%rd4, %rd2;
	shl.b32 	%r10, %r9, 10;
	add.s32 	%r11, %r10, %r1;
	mul.wide.s32 	%rd5, %r11, 4;
	add.s64 	%rd6, %rd3, %rd5;
	ld.global.nc.f32 	%f1, [%rd6];
	mul.wide.s32 	%rd7, %r11, 8;
	add.s64 	%rd8, %rd4, %rd7;
	mov.f32 	%f2, 0f00000000;
	st.global.v2.f32 	[%rd8], {%f1, %f2};
$L__BB0_2:
	ret;

}
	// .globl	_Z16applyNotchFilterP6float2iii
.visible .entry _Z16applyNotchFilterP6float2iii(
	.param .u64 .ptr .align 1 _Z16applyNotchFilterP6float2iii_param_0,
	.param .u32 _Z16applyNotchFilterP6float2iii_param_1,
	.param .u32 _Z16applyNotchFilterP6float2iii_param_2,
	.param .u32 _Z16applyNotchFilterP6float2iii_param_3
)
{
	.reg .pred 	%p<7>;
	.reg .b32 	%r<27>;
	.reg .b32 	%f<10>;
	.reg .b64 	%rd<5>;

	ld.param.u64 	%rd1, [_Z16applyNotchFilterP6float2iii_param_0];
	ld.param.u32 	%r4, [_Z16applyNotchFilterP6float2iii_param_1];
	ld.param.u32 	%r5, [_Z16applyNotchFilterP6float2iii_param_2];
	ld.param.u32 	%r6, [_Z16applyNotchFilterP6float2iii_param_3];
	mov.u32 	%r7, %ctaid.x;
	mov.u32 	%r8, %ntid.x;
	mov.u32 	%r9, %tid.x;
	mad.lo.s32 	%r1, %r7, %r8, %r9;
	mov.u32 	%r10, %ctaid.y;
	mov.u32 	%r11, %ntid.y;
	mov.u32 	%r12, %tid.y;
	mad.lo.s32 	%r13, %r10, %r11, %r12;
	setp.gt.s32 	%p1, %r1, 1023;
	setp.gt.u32 	%p2, %r13, 1023;
	or.pred  	%p3, %p1, %p2;
	@%p3 bra 	$L__BB1_3;
	shl.b32 	%r14, %r13, 10;
	add.s32 	%r3, %r14, %r1;
	setp.lt.s32 	%p4, %r1, 512;
	add.s32 	%r15, %r1, -1024;
	selp.b32 	%r16, %r1, %r15, %p4;
	setp.lt.u32 	%p5, %r13, 512;
	add.s32 	%r17, %r13, -1024;
	selp.b32 	%r18, %r13, %r17, %p5;
	sub.s32 	%r19, %r16, %r4;
	sub.s32 	%r20, %r18, %r5;
	mul.lo.s32 	%r21, %r20, %r20;
	mad.lo.s32 	%r22, %r19, %r19, %r21;
	cvt.rn.f32.u32 	%f1, %r22;
	sqrt.rn.f32 	%f2, %f1;
	add.s32 	%r23, %r16, %r4;
	add.s32 	%r24, %r18, %r5;
	mul.lo.s32 	%r25, %r24, %r24;
	mad.lo.s32 	%r26, %r23, %r23, %r25;
	cvt.rn.f32.u32 	%f3, %r26;
	sqrt.rn.f32 	%f4, %f3;
	cvt.rn.f32.s32 	%f6, %r6;
	min.f32 	%f8, %f2, %f4;
	setp.geu.f32 	%p6, %f8, %f6;
	@%p6 bra 	$L__BB1_3;
	cvta.to.global.u64 	%rd2, %rd1;
	mul.wide.s32 	%rd3, %r3, 8;
	add.s64 	%rd4, %rd2, %rd3;
	mov.f32 	%f9, 0f00000000;
	st.global.v2.f32 	[%rd4], {%f9, %f9};
$L__BB1_3:
	ret;

}
	// .globl	_Z13complexToRealPK6float2Pf
.visible .entry _Z13complexToRealPK6float2Pf(
	.param .u64 .ptr .align 1 _Z13complexToRealPK6float2Pf_param_0,
	.param .u64 .ptr .align 1 _Z13complexToRealPK6float2Pf_param_1
)
{
	.reg .pred 	%p<4>;
	.reg .b32 	%r<12>;
	.reg .b32 	%f<3>;
	.reg .b64 	%rd<9>;

	ld.param.u64 	%rd1, [_Z13complexToRealPK6float2Pf_param_0];
	ld.param.u64 	%rd2, [_Z13complexToRealPK6float2Pf_param_1];
	mov.u32 	%r3, %ctaid.x;
	mov.u32 	%r4, %ntid.x;
	mov.u32 	%r5, %tid.x;
	mad.lo.s32 	%r1, %r3, %r4, %r5;
	mov.u32 	%r6, %ctaid.y;
	mov.u32 	%r7, %ntid.y;
	mov.u32 	%r8, %tid.y;
	mad.lo.s32 	%r9, %r6, %r7, %r8;
	setp.gt.s32 	%p1, %r1, 1023;
	setp.gt.u32 	%p2, %r9, 1023;
	or.pred  	%p3, %p1, %p2;
	@%p3 bra 	$L__BB2_2;
	cvta.to.global.u64 	%rd3, %rd1;
	cvta.to.global.u64 	%rd4, %rd2;
	shl.b32 	%r10, %r9, 10;
	add.s32 	%r11, %r10, %r1;
	mul.wide.s32 	%rd5, %r11, 8;
	add.s64 	%rd6, %rd3, %rd5;
	ld.global.nc.f32 	%f1, [%rd6];
	mul.f32 	%f2, %f1, 0f35800000;
	mul.wide.s32 	%rd7, %r11, 4;
	add.s64 	%rd8, %rd4, %rd7;
	st.global.f32 	[%rd8], %f2;
$L__BB2_2:
	ret;

}


// ===== COMPILED SASS (sm_100) =====

	.target	sm_100

	.elftype	@"ET_EXEC"


//--------------------- .note.nv.tkinfo           --------------------------
	.section	.note.nv.tkinfo,"",@"SHT_NOTE"
	.sectionflags	@"SHF_NOTE_NV_TKINFO"
	.tkinfo
        /*0018*/ 	.word	0x00000002
        /*0030*/ 	.string	""
        /*0030*/ 	.string	"ptxas"
        /*0030*/ 	.string	"Cuda compilation tools, release 13.0, V13.0.88"
        /*0030*/ 	.string	"Build cuda_13.0.r13.0/compiler.36424714_0"
        /*0030*/ 	.string	"-arch sm_100 -m 64 "



//--------------------- .note.nv.cuinfo           --------------------------
	.section	.note.nv.cuinfo,"",@"SHT_NOTE"
	.sectionflags	@"SHF_NOTE_NV_CUINFO"
        /*0018*/ 	.short	0x0002
        /*001a*/ 	.short	0x0064
        /*001c*/ 	.short	0x0082
	.zero		2


//--------------------- .nv.info                  --------------------------
	.section	.nv.info,"",@"SHT_CUDA_INFO"
	.align	4


	//----- nvinfo : EIATTR_REGCOUNT
	.align		4
        /*0000*/ 	.byte	0x04, 0x2f
        /*0002*/ 	.short	(.L_1 - .L_0)
	.align		4
.L_0:
        /*0004*/ 	.word	index@(_Z13realToComplexPKfP6float2)
        /*0008*/ 	.word	0x0000000c


	//----- nvinfo : EIATTR_FRAME_SIZE
	.align		4
.L_1:
        /*000c*/ 	.byte	0x04, 0x11
        /*000e*/ 	.short	(.L_3 - .L_2)
	.align		4
.L_2:
        /*0010*/ 	.word	index@(_Z13realToComplexPKfP6float2)
        /*0014*/ 	.word	0x00000000


	//----- nvinfo : EIATTR_REGCOUNT
	.align		4
.L_3:
        /*0018*/ 	.byte	0x04, 0x2f
        /*001a*/ 	.short	(.L_5 - .L_4)
	.align		4
.L_4:
        /*001c*/ 	.word	index@(_Z16applyNotchFilterP6float2iii)
        /*0020*/ 	.word	0x0000000e


	//----- nvinfo : EIATTR_FRAME_SIZE
	.align		4
.L_5:
        /*0024*/ 	.byte	0x04, 0x11
        /*0026*/ 	.short	(.L_7 - .L_6)
	.align		4
.L_6:
        /*0028*/ 	.word	index@($__internal_0_$__cuda_sm20_sqrt_rn_f32_slowpath)
        /*002c*/ 	.word	0x00000000


	//----- nvinfo : EIATTR_FRAME_SIZE
	.align		4
.L_7:
        /*0030*/ 	.byte	0x04, 0x11
        /*0032*/ 	.short	(.L_9 - .L_8)
	.align		4
.L_8:
        /*0034*/ 	.word	index@(_Z16applyNotchFilterP6float2iii)
        /*0038*/ 	.word	0x00000000


	//----- nvinfo : EIATTR_REGCOUNT
	.align		4
.L_9:
        /*003c*/ 	.byte	0x04, 0x2f
        /*003e*/ 	.short	(.L_11 - .L_10)
	.align		4
.L_10:
        /*0040*/ 	.word	index@(_Z13complexToRealPK6float2Pf)
        /*0044*/ 	.word	0x0000000a


	//----- nvinfo : EIATTR_FRAME_SIZE
	.align		4
.L_11:
        /*0048*/ 	.byte	0x04, 0x11
        /*004a*/ 	.short	(.L_13 - .L_12)
	.align		4
.L_12:
        /*004c*/ 	.word	index@(_Z13complexToRealPK6float2Pf)
        /*0050*/ 	.word	0x00000000


	//----- nvinfo : EIATTR_MIN_STACK_SIZE
	.align		4
.L_13:
        /*0054*/ 	.byte	0x04, 0x12
        /*0056*/ 	.short	(.L_15 - .L_14)
	.align		4
.L_14:
        /*0058*/ 	.word	index@(_Z13complexToRealPK6float2Pf)
        /*005c*/ 	.word	0x00000000


	//----- nvinfo : EIATTR_MIN_STACK_SIZE
	.align		4
.L_15:
        /*0060*/ 	.byte	0x04, 0x12
        /*0062*/ 	.short	(.L_17 - .L_16)
	.align		4
.L_16:
        /*0064*/ 	.word	index@(_Z16applyNotchFilterP6float2iii)
        /*0068*/ 	.word	0x00000000


	//----- nvinfo : EIATTR_MIN_STACK_SIZE
	.align		4
.L_17:
        /*006c*/ 	.byte	0x04, 0x12
        /*006e*/ 	.short	(.L_19 - .L_18)
	.align		4
.L_18:
        /*0070*/ 	.word	index@(_Z13realToComplexPKfP6float2)
        /*0074*/ 	.word	0x00000000
.L_19:


//--------------------- .nv.compat                --------------------------
	.section	.nv.compat,"",@"SHT_CUDA_COMPAT_INFO"
	.align	4
        /*0000*/ 	.byte	0x02, 0x09, 0x00, 0x00, 0x02, 0x02, 0x01, 0x00, 0x02, 0x05, 0x05, 0x00, 0x03, 0x07, 0x01, 0x01
        /*0010*/ 	.byte	0x02, 0x03, 0x00, 0x00, 0x02, 0x06, 0x01, 0x00, 0x04, 0x0b, 0x08, 0x00, 0x01, 0x00, 0x00, 0x00
        /*0020*/ 	.byte	0x00, 0x00, 0x00, 0x00


//--------------------- .nv.info._Z13complexToRealPK6float2Pf --------------------------
	.section	.nv.info._Z13complexToRealPK6float2Pf,"",@"SHT_CUDA_INFO"
	.sectionflags	@""
	.align	4


	//----- nvinfo : EIATTR_CUDA_API_VERSION
	.align		4
        /*0000*/ 	.byte	0x04, 0x37
        /*0002*/ 	.short	(.L_21 - .L_20)
.L_20:
        /*0004*/ 	.word	0x00000082


	//----- nvinfo : EIATTR_KPARAM_INFO
	.align		4
.L_21:
        /*0008*/ 	.byte	0x04, 0x17
        /*000a*/ 	.short	(.L_23 - .L_22)
.L_22:
        /*000c*/ 	.word	0x00000000
        /*0010*/ 	.short	0x0001
        /*0012*/ 	.short	0x0008
        /*0014*/ 	.byte	0x00, 0xf5, 0x21, 0x00


	//----- nvinfo : EIATTR_KPARAM_INFO
	.align		4
.L_23:
        /*0018*/ 	.byte	0x04, 0x17
        /*001a*/ 	.short	(.L_25 - .L_24)
.L_24:
        /*001c*/ 	.word	0x00000000
        /*0020*/ 	.short	0x0000
        /*0022*/ 	.short	0x0000
        /*0024*/ 	.byte	0x00, 0xf5, 0x21, 0x00


	//----- nvinfo : EIATTR_SPARSE_MMA_MASK
	.align		4
.L_25:
        /*0028*/ 	.byte	0x03, 0x50
        /*002a*/ 	.short	0x0000


	//----- nvinfo : EIATTR_MAXREG_COUNT
	.align		4
        /*002c*/ 	.byte	0x03, 0x1b
        /*002e*/ 	.short	0x00ff


	//----- nvinfo : EIATTR_MERCURY_ISA_VERSION
	.align		4
        /*0030*/ 	.byte	0x03, 0x5f
        /*0032*/ 	.short	0x0101


	//----- nvinfo : EIATTR_VRC_CTA_INIT_COUNT
	.align		4
        /*0034*/ 	.byte	0x02, 0x4a
	.zero		1
	.zero		1


	//----- nvinfo : EIATTR_EXIT_INSTR_OFFSETS
	.align		4
        /*0038*/ 	.byte	0x04, 0x1c
        /*003a*/ 	.short	(.L_27 - .L_26)


	//   ....[0]....
.L_26:
        /*003c*/ 	.word	0x000000b0


	//   ....[1]....
        /*0040*/ 	.word	0x00000150


	//----- nvinfo : EIATTR_CBANK_PARAM_SIZE
	.align		4
.L_27:
        /*0044*/ 	.byte	0x03, 0x19
        /*0046*/ 	.short	0x0010


	//----- nvinfo : EIATTR_PARAM_CBANK
	.align		4
        /*0048*/ 	.byte	0x04, 0x0a
        /*004a*/ 	.short	(.L_29 - .L_28)
	.align		4
.L_28:
        /*004c*/ 	.word	index@(.nv.constant0._Z13complexToRealPK6float2Pf)
        /*0050*/ 	.short	0x0380
        /*0052*/ 	.short	0x0010


	//----- nvinfo : EIATTR_SW_WAR
	.align		4
.L_29:
        /*0054*/ 	.byte	0x04, 0x36
        /*0056*/ 	.short	(.L_31 - .L_30)
.L_30:
        /*0058*/ 	.word	0x00000008
.L_31:


//--------------------- .nv.info._Z16applyNotchFilterP6float2iii --------------------------
	.section	.nv.info._Z16applyNotchFilterP6float2iii,"",@"SHT_CUDA_INFO"
	.sectionflags	@""
	.align	4


	//----- nvinfo : EIATTR_CUDA_API_VERSION
	.align		4
        /*0000*/ 	.byte	0x04, 0x37
        /*0002*/ 	.short	(.L_33 - .L_32)
.L_32:
        /*0004*/ 	.word	0x00000082


	//----- nvinfo : EIATTR_KPARAM_INFO
	.align		4
.L_33:
        /*0008*/ 	.byte	0x04, 0x17
        /*000a*/ 	.short	(.L_35 - .L_34)
.L_34:
        /*000c*/ 	.word	0x00000000
        /*0010*/ 	.short	0x0003
        /*0012*/ 	.short	0x0010
        /*0014*/ 	.byte	0x00, 0xf0, 0x11, 0x00


	//----- nvinfo : EIATTR_KPARAM_INFO
	.align		4
.L_35:
        /*0018*/ 	.byte	0x04, 0x17
        /*001a*/ 	.short	(.L_37 - .L_36)
.L_36:
        /*001c*/ 	.word	0x00000000
        /*0020*/ 	.short	0x0002
        /*0022*/ 	.short	0x000c
        /*0024*/ 	.byte	0x00, 0xf0, 0x11, 0x00


	//----- nvinfo : EIATTR_KPARAM_INFO
	.align		4
.L_37:
        /*0028*/ 	.byte	0x04, 0x17
        /*002a*/ 	.short	(.L_39 - .L_38)
.L_38:
        /*002c*/ 	.word	0x00000000
        /*0030*/ 	.short	0x0001
        /*0032*/ 	.short	0x0008
        /*0034*/ 	.byte	0x00, 0xf0, 0x11, 0x00


	//----- nvinfo : EIATTR_KPARAM_INFO
	.align		4
.L_39:
        /*0038*/ 	.byte	0x04, 0x17
        /*003a*/ 	.short	(.L_41 - .L_40)
.L_40:
        /*003c*/ 	.word	0x00000000
        /*0040*/ 	.short	0x0000
        /*0042*/ 	.short	0x0000
        /*0044*/ 	.byte	0x00, 0xf5, 0x21, 0x00


	//----- nvinfo : EIATTR_SPARSE_MMA_MASK
	.align		4
.L_41:
        /*0048*/ 	.byte	0x03, 0x50
        /*004a*/ 	.short	0x0000


	//----- nvinfo : EIATTR_MAXREG_COUNT
	.align		4
        /*004c*/ 	.byte	0x03, 0x1b
        /*004e*/ 	.short	0x00ff


	//----- nvinfo : EIATTR_MERCURY_ISA_VERSION
	.align		4
        /*0050*/ 	.byte	0x03, 0x5f
        /*0052*/ 	.short	0x0101


	//----- nvinfo : EIATTR_VRC_CTA_INIT_COUNT
	.align		4
        /*0054*/ 	.byte	0x02, 0x4a
	.zero		1
	.zero		1


	//----- nvinfo : EIATTR_EXIT_INSTR_OFFSETS
	.align		4
        /*0058*/ 	.byte	0x04, 0x1c
        /*005a*/ 	.short	(.L_43 - .L_42)


	//   ....[0]....
.L_42:
        /*005c*/ 	.word	0x000000b0


	//   ....[1]....
        /*0060*/ 	.word	0x000003c0


	//   ....[2]....
        /*0064*/ 	.word	0x00000410


	//----- nvinfo : EIATTR_CRS_STACK_SIZE
	.align		4
.L_43:
        /*0068*/ 	.byte	0x04, 0x1e
        /*006a*/ 	.short	(.L_45 - .L_44)
.L_44:
        /*006c*/ 	.word	0x00000000


	//----- nvinfo : EIATTR_CBANK_PARAM_SIZE
	.align		4
.L_45:
        /*0070*/ 	.byte	0x03, 0x19
        /*0072*/ 	.short	0x0014


	//----- nvinfo : EIATTR_PARAM_CBANK
	.align		4
        /*0074*/ 	.byte	0x04, 0x0a
        /*0076*/ 	.short	(.L_47 - .L_46)
	.align		4
.L_46:
        /*0078*/ 	.word	index@(.nv.constant0._Z16applyNotchFilterP6float2iii)
        /*007c*/ 	.short	0x0380
        /*007e*/ 	.short	0x0014


	//----- nvinfo : EIATTR_SW_WAR
	.align		4
.L_47:
        /*0080*/ 	.byte	0x04, 0x36
        /*0082*/ 	.short	(.L_49 - .L_48)
.L_48:
        /*0084*/ 	.word	0x00000008
.L_49:


//--------------------- .nv.info._Z13realToComplexPKfP6float2 --------------------------
	.section	.nv.info._Z13realToComplexPKfP6float2,"",@"SHT_CUDA_INFO"
	.sectionflags	@""
	.align	4


	//----- nvinfo : EIATTR_CUDA_API_VERSION
	.align		4
        /*0000*/ 	.byte	0x04, 0x37
        /*0002*/ 	.short	(.L_51 - .L_50)
.L_50:
        /*0004*/ 	.word	0x00000082


	//----- nvinfo : EIATTR_KPARAM_INFO
	.align		4
.L_51:
        /*0008*/ 	.byte	0x04, 0x17
        /*000a*/ 	.short	(.L_53 - .L_52)
.L_52:
        /*000c*/ 	.word	0x00000000
        /*0010*/ 	.short	0x0001
        /*0012*/ 	.short	0x0008
        /*0014*/ 	.byte	0x00, 0xf5, 0x21, 0x00


	//----- nvinfo : EIATTR_KPARAM_INFO
	.align		4
.L_53:
        /*0018*/ 	.byte	0x04, 0x17
        /*001a*/ 	.short	(.L_55 - .L_54)
.L_54:
        /*001c*/ 	.word	0x00000000
        /*0020*/ 	.short	0x0000
        /*0022*/ 	.short	0x0000
        /*0024*/ 	.byte	0x00, 0xf5, 0x21, 0x00


	//----- nvinfo : EIATTR_SPARSE_MMA_MASK
	.align		4
.L_55:
        /*0028*/ 	.byte	0x03, 0x50
        /*002a*/ 	.short	0x0000


	//----- nvinfo : EIATTR_MAXREG_COUNT
	.align		4
        /*002c*/ 	.byte	0x03, 0x1b
        /*002e*/ 	.short	0x00ff


	//----- nvinfo : EIATTR_MERCURY_ISA_VERSION
	.align		4
        /*0030*/ 	.byte	0x03, 0x5f
        /*0032*/ 	.short	0x0101


	//----- nvinfo : EIATTR_VRC_CTA_INIT_COUNT
	.align		4
        /*0034*/ 	.byte	0x02, 0x4a
	.zero		1
	.zero		1


	//----- nvinfo : EIATTR_EXIT_INSTR_OFFSETS
	.align		4
        /*0038*/ 	.byte	0x04, 0x1c
        /*003a*/ 	.short	(.L_57 - .L_56)


	//   ....[0]....
.L_56:
        /*003c*/ 	.word	0x000000b0


	//   ....[1]....
        /*0040*/ 	.word	0x00000150


	//----- nvinfo : EIATTR_CBANK_PARAM_SIZE
	.align		4
.L_57:
        /*0044*/ 	.byte	0x03, 0x19
        /*0046*/ 	.short	0x0010


	//----- nvinfo : EIATTR_PARAM_CBANK
	.align		4
        /*0048*/ 	.byte	0x04, 0x0a
        /*004a*/ 	.short	(.L_59 - .L_58)
	.align		4
.L_58:
        /*004c*/ 	.word	index@(.nv.constant0._Z13realToComplexPKfP6float2)
        /*0050*/ 	.short	0x0380
        /*0052*/ 	.short	0x0010


	//----- nvinfo : EIATTR_SW_WAR
	.align		4
.L_59:
        /*0054*/ 	.byte	0x04, 0x36
        /*0056*/ 	.short	(.L_61 - .L_60)
.L_60:
        /*0058*/ 	.word	0x00000008
.L_61:


//--------------------- .nv.callgraph             --------------------------
	.section	.nv.callgraph,"",@"SHT_CUDA_CALLGRAPH"
	.align	4
	.sectionentsize	8
	.align		4
        /*0000*/ 	.word	0x00000000
	.align		4
        /*0004*/ 	.word	0xffffffff
	.align		4
        /*0008*/ 	.word	0x00000000
	.align		4
        /*000c*/ 	.word	0xfffffffe
	.align		4
        /*0010*/ 	.word	0x00000000
	.align		4
        /*0014*/ 	.word	0xfffffffd
	.align		4
        /*0018*/ 	.word	0x00000000
	.align		4
        /*001c*/ 	.word	0xfffffffc


//--------------------- .text._Z13complexToRealPK6float2Pf --------------------------
	.section	.text._Z13complexToRealPK6float2Pf,"ax",@progbits
	.align	128
        .global         _Z13complexToRealPK6float2Pf
        .type           _Z13complexToRealPK6float2Pf,@function
        .size           _Z13complexToRealPK6float2Pf,(.L_x_11 - _Z13complexToRealPK6float2Pf)
        .other          _Z13complexToRealPK6float2Pf,@"STO_CUDA_ENTRY STV_DEFAULT"
_Z13complexToRealPK6float2Pf:
.text._Z13complexToRealPK6float2Pf:
[----:B------:R-:W-:Y:S01]  /*0000*/  LDC R1, c[0x0][0x37c] ;  /* 0x0000df00ff017b82 */ /* 0x000fe20000000800 */
[----:B------:R-:W0:Y:S07]  /*0010*/  S2R R2, SR_TID.Y ;  /* 0x0000000000027919 */ /* 0x000e2e0000002200 */
[----:B------:R-:W1:Y:S01]  /*0020*/  LDC R0, c[0x0][0x360] ;  /* 0x0000d800ff007b82 */ /* 0x000e620000000800 */
[----:B------:R-:W1:Y:S07]  /*0030*/  S2R R3, SR_TID.X ;  /* 0x0000000000037919 */ /* 0x000e6e0000002100 */
[----:B------:R-:W0:Y:S08]  /*0040*/  S2UR UR5, SR_CTAID.Y ;  /* 0x00000000000579c3 */ /* 0x000e300000002600 */
[----:B------:R-:W0:Y:S08]  /*0050*/  LDC R5, c[0x0][0x364] ;  /* 0x0000d900ff057b82 */ /* 0x000e300000000800 */
[----:B------:R-:W1:Y:S01]  /*0060*/  S2UR UR4, SR_CTAID.X ;  /* 0x00000000000479c3 */ /* 0x000e620000002500 */
[----:B0-----:R-:W-:-:S05]  /*0070*/  IMAD R5, R5, UR5, R2 ;  /* 0x0000000505057c24 */ /* 0x001fca000f8e0202 */
[----:B------:R-:W-:Y:S01]  /*0080*/  ISETP.GT.U32.AND P0, PT, R5, 0x3ff, PT ;  /* 0x000003ff0500780c */ /* 0x000fe20003f04070 */
[----:B-1----:R-:W-:-:S05]  /*0090*/  IMAD R0, R0, UR4, R3 ;  /* 0x0000000400007c24 */ /* 0x002fca000f8e0203 */
[----:B------:R-:W-:-:S13]  /*00a0*/  ISETP.GT.OR P0, PT, R0, 0x3ff, P0 ;  /* 0x000003ff0000780c */ /* 0x000fda0000704670 */
[----:B------:R-:W-:Y:S05]  /*00b0*/  @P0 EXIT ;  /* 0x000000000000094d */ /* 0x000fea0003800000 */
[----:B------:R-:W0:Y:S01]  /*00c0*/  LDC.64 R2, c[0x0][0x380] ;  /* 0x0000e000ff027b82 */ /* 0x000e220000000a00 */
[----:B------:R-:W1:Y:S01]  /*00d0*/  LDCU.64 UR4, c[0x0][0x358] ;  /* 0x00006b00ff0477ac */ /* 0x000e620008000a00 */
[----:B------:R-:W-:-:S06]  /*00e0*/  LEA R7, R5, R0, 0xa ;  /* 0x0000000005077211 */ /* 0x000fcc00078e50ff */
[----:B------:R-:W2:Y:S01]  /*00f0*/  LDC.64 R4, c[0x0][0x388] ;  /* 0x0000e200ff047b82 */ /* 0x000ea20000000a00 */
[----:B0-----:R-:W-:-:S06]  /*0100*/  IMAD.WIDE R2, R7, 0x8, R2 ;  /* 0x0000000807027825 */ /* 0x001fcc00078e0202 */
[----:B-1----:R-:W3:Y:S01]  /*0110*/  LDG.E.CONSTANT R2, desc[UR4][R2.64] ;  /* 0x0000000402027981 */ /* 0x002ee2000c1e9900 */
[----:B--2---:R-:W-:-:S04]  /*0120*/  IMAD.WIDE R4, R7, 0x4, R4 ;  /* 0x0000000407047825 */ /* 0x004fc800078e0204 */
[----:B---3--:R-:W-:-:S05]  /*0130*/  FMUL R7, R2, 9.5367431640625e-07 ;  /* 0x3580000002077820 */ /* 0x008fca0000400000 */
[----:B------:R-:W-:Y:S01]  /*0140*/  STG.E desc[UR4][R4.64], R7 ;  /* 0x0000000704007986 */ /* 0x000fe2000c101904 */
[----:B------:R-:W-:Y:S05]  /*0150*/  EXIT ;  /* 0x000000000000794d */ /* 0x000fea0003800000 */
.L_x_0:
[----:B------:R-:W-:-:S00]  /*0160*/  BRA `(.L_x_0) ;  /* 0xfffffffc00fc7947 */ /* 0x000fc0000383ffff */
[----:B------:R-:W-:-:S00]  /*0170*/  NOP ;  /* 0x0000000000007918 */ /* 0x000fc00000000000 */
        /* <DEDUP_REMOVED lines=8> */
.L_x_11:


//--------------------- .text._Z16applyNotchFilterP6float2iii --------------------------
	.section	.text._Z16applyNotchFilterP6float2iii,"ax",@progbits
	.align	128
        .global         _Z16applyNotchFilterP6float2iii
        .type           _Z16applyNotchFilterP6float2iii,@function
        .size           _Z16applyNotchFilterP6float2iii,(.L_x_10 - _Z16applyNotchFilterP6float2iii)
        .other          _Z16applyNotchFilterP6float2iii,@"STO_CUDA_ENTRY STV_DEFAULT"
_Z16applyNotchFilterP6float2iii:
.text._Z16applyNotchFilterP6float2iii:
        /* <DEDUP_REMOVED lines=12> */
[----:B------:R-:W0:Y:S01]  /*00c0*/  LDCU.64 UR4, c[0x0][0x388] ;  /* 0x00007100ff0477ac */ /* 0x000e220008000a00 */
[C---:B------:R-:W-:Y:S01]  /*00d0*/  ISETP.GE.U32.AND P1, PT, R6.reuse, 0x200, PT ;  /* 0x000002000600780c */ /* 0x040fe20003f26070 */
[----:B------:R-:W-:Y:S01]  /*00e0*/  BSSY.RECONVERGENT B0, `(.L_x_1) ;  /* 0x0000016000007945 */ /* 0x000fe20003800200 */
[----:B------:R-:W-:Y:S02]  /*00f0*/  ISETP.GE.AND P0, PT, R3, 0x200, PT ;  /* 0x000002000300780c */ /* 0x000fe40003f06270 */
[----:B------:R-:W-:-:S09]  /*0100*/  LEA R2, R6, R3, 0xa ;  /* 0x0000000306027211 */ /* 0x000fd200078e50ff */
[----:B------:R-:W-:Y:S02]  /*0110*/  @P1 IADD3 R6, PT, PT, R6, -0x400, RZ ;  /* 0xfffffc0006061810 */ /* 0x000fe40007ffe0ff */
[----:B------:R-:W-:Y:S02]  /*0120*/  @P0 VIADD R3, R3, 0xfffffc00 ;  /* 0xfffffc0003030836 */ /* 0x000fe40000000000 */
[----:B0-----:R-:W-:Y:S02]  /*0130*/  IADD3 R4, PT, PT, R6, -UR5, RZ ;  /* 0x8000000506047c10 */ /* 0x001fe4000fffe0ff */
[----:B------:R-:W-:-:S03]  /*0140*/  VIADD R0, R3, -UR4 ;  /* 0x8000000403007c36 */ /* 0x000fc60008000000 */
[----:B------:R-:W-:-:S04]  /*0150*/  IMAD R5, R4, R4, RZ ;  /* 0x0000000404057224 */ /* 0x000fc800078e02ff */
[----:B------:R-:W-:-:S05]  /*0160*/  IMAD R5, R0, R0, R5 ;  /* 0x0000000000057224 */ /* 0x000fca00078e0205 */
[----:B------:R-:W-:-:S04]  /*0170*/  I2FP.F32.U32 R0, R5 ;  /* 0x0000000500007245 */ /* 0x000fc80000201000 */
[----:B------:R-:W-:Y:S01]  /*0180*/  IADD3 R4, PT, PT, R0, -0xd000000, RZ ;  /* 0xf300000000047810 */ /* 0x000fe20007ffe0ff */
[----:B------:R0:W1:Y:S03]  /*0190*/  MUFU.RSQ R5, R0 ;  /* 0x0000000000057308 */ /* 0x0000660000001400 */
[----:B------:R-:W-:-:S13]  /*01a0*/  ISETP.GT.U32.AND P0, PT, R4, 0x727fffff, PT ;  /* 0x727fffff0400780c */ /* 0x000fda0003f04070 */
[----:B0-----:R-:W-:Y:S05]  /*01b0*/  @!P0 BRA `(.L_x_2) ;  /* 0x0000000000108947 */ /* 0x001fea0003800000 */
[----:B------:R-:W-:-:S07]  /*01c0*/  MOV R11, 0x1e0 ;  /* 0x000001e0000b7802 */ /* 0x000fce0000000f00 */
[----:B-1----:R-:W-:Y:S05]  /*01d0*/  CALL.REL.NOINC `($__internal_0_$__cuda_sm20_sqrt_rn_f32_slowpath) ;  /* 0x0000000000907944 */ /* 0x002fea0003c00000 */
[----:B------:R-:W-:Y:S01]  /*01e0*/  MOV R7, R0 ;  /* 0x0000000000077202 */ /* 0x000fe20000000f00 */
[----:B------:R-:W-:Y:S06]  /*01f0*/  BRA `(.L_x_3) ;  /* 0x0000000000107947 */ /* 0x000fec0003800000 */
.L_x_2:
[----:B-1----:R-:W-:Y:S01]  /*0200*/  FMUL.FTZ R7, R0, R5 ;  /* 0x0000000500077220 */ /* 0x002fe20000410000 */
[----:B------:R-:W-:-:S03]  /*0210*/  FMUL.FTZ R5, R5, 0.5 ;  /* 0x3f00000005057820 */ /* 0x000fc60000410000 */
[----:B------:R-:W-:-:S04]  /*0220*/  FFMA R0, -R7, R7, R0 ;  /* 0x0000000707007223 */ /* 0x000fc80000000100 */
[----:B------:R-:W-:-:S07]  /*0230*/  FFMA R7, R0, R5, R7 ;  /* 0x0000000500077223 */ /* 0x000fce0000000007 */
.L_x_3:
[----:B------:R-:W-:Y:S05]  /*0240*/  BSYNC.RECONVERGENT B0 ;  /* 0x0000000000007941 */ /* 0x000fea0003800200 */
.L_x_1:
[----:B------:R-:W0:Y:S01]  /*0250*/  LDCU.64 UR4, c[0x0][0x388] ;  /* 0x00007100ff0477ac */ /* 0x000e220008000a00 */
[----:B------:R-:W-:Y:S01]  /*0260*/  BSSY.RECONVERGENT B0, `(.L_x_4) ;  /* 0x0000011000007945 */ /* 0x000fe20003800200 */
[----:B0-----:R-:W-:Y:S01]  /*0270*/  VIADD R6, R6, UR5 ;  /* 0x0000000506067c36 */ /* 0x001fe20008000000 */
[----:B------:R-:W-:-:S03]  /*0280*/  IADD3 R3, PT, PT, R3, UR4, RZ ;  /* 0x0000000403037c10 */ /* 0x000fc6000fffe0ff */
        /* <DEDUP_REMOVED lines=9> */
[----:B------:R-:W-:Y:S05]  /*0320*/  BRA `(.L_x_6) ;  /* 0x0000000000107947 */ /* 0x000fea0003800000 */
.L_x_5:
[----:B-1----:R-:W-:Y:S01]  /*0330*/  FMUL.FTZ R5, R0, R3 ;  /* 0x0000000300057220 */ /* 0x002fe20000410000 */
[----:B------:R-:W-:-:S03]  /*0340*/  FMUL.FTZ R3, R3, 0.5 ;  /* 0x3f00000003037820 */ /* 0x000fc60000410000 */
[----:B------:R-:W-:-:S04]  /*0350*/  FFMA R0, -R5, R5, R0 ;  /* 0x0000000505007223 */ /* 0x000fc80000000100 */
[----:B------:R-:W-:-:S07]  /*0360*/  FFMA R0, R0, R3, R5 ;  /* 0x0000000300007223 */ /* 0x000fce0000000005 */
.L_x_6:
[----:B------:R-:W-:Y:S05]  /*0370*/  BSYNC.RECONVERGENT B0 ;  /* 0x0000000000007941 */ /* 0x000fea0003800200 */
.L_x_4:
[----:B------:R-:W0:Y:S01]  /*0380*/  LDCU UR4, c[0x0][0x390] ;  /* 0x00007200ff0477ac */ /* 0x000e220008000800 */
[----:B------:R-:W-:Y:S02]  /*0390*/  FMNMX R7, R0, R7, PT ;  /* 0x0000000700077209 */ /* 0x000fe40003800000 */
[----:B0-----:R-:W-:-:S04]  /*03a0*/  I2FP.F32.S32 R0, UR4 ;  /* 0x0000000400007c45 */ /* 0x001fc80008201400 */
[----:B------:R-:W-:-:S13]  /*03b0*/  FSETP.GEU.AND P0, PT, R7, R0, PT ;  /* 0x000000000700720b */ /* 0x000fda0003f0e000 */
[----:B------:R-:W-:Y:S05]  /*03c0*/  @P0 EXIT ;  /* 0x000000000000094d */ /* 0x000fea0003800000 */
[----:B------:R-:W0:Y:S01]  /*03d0*/  LDC.64 R4, c[0x0][0x380] ;  /* 0x0000e000ff047b82 */ /* 0x000e220000000a00 */
[----:B------:R-:W1:Y:S01]  /*03e0*/  LDCU.64 UR4, c[0x0][0x358] ;  /* 0x00006b00ff0477ac */ /* 0x000e620008000a00 */
[----:B0-----:R-:W-:-:S05]  /*03f0*/  IMAD.WIDE R2, R2, 0x8, R4 ;  /* 0x0000000802027825 */ /* 0x001fca00078e0204 */
[----:B-1----:R-:W-:Y:S01]  /*0400*/  STG.E.64 desc[UR4][R2.64], RZ ;  /* 0x000000ff02007986 */ /* 0x002fe2000c101b04 */
[----:B------:R-:W-:Y:S05]  /*0410*/  EXIT ;  /* 0x000000000000794d */ /* 0x000fea0003800000 */
        .weak           $__internal_0_$__cuda_sm20_sqrt_rn_f32_slowpath
        .type           $__internal_0_$__cuda_sm20_sqrt_rn_f32_slowpath,@function
        .size           $__internal_0_$__cuda_sm20_sqrt_rn_f32_slowpath,(.L_x_10 - $__internal_0_$__cuda_sm20_sqrt_rn_f32_slowpath)
$__internal_0_$__cuda_sm20_sqrt_rn_f32_slowpath:
[----:B------:R-:W-:-:S13]  /*0420*/  LOP3.LUT P0, RZ, R0, 0x7fffffff, RZ, 0xc0, !PT ;  /* 0x7fffffff00ff7812 */ /* 0x000fda000780c0ff */
[----:B------:R-:W-:Y:S01]  /*0430*/  @!P0 IMAD.MOV.U32 R4, RZ, RZ, R0 ;  /* 0x000000ffff048224 */ /* 0x000fe200078e0000 */
[----:B------:R-:W-:Y:S06]  /*0440*/  @!P0 BRA `(.L_x_7) ;  /* 0x0000000000408947 */ /* 0x000fec0003800000 */
[----:B------:R-:W-:-:S13]  /*0450*/  FSETP.GEU.FTZ.AND P0, PT, R0, RZ, PT ;  /* 0x000000ff0000720b */ /* 0x000fda0003f1e000 */
[----:B------:R-:W-:Y:S01]  /*0460*/  @!P0 MOV R4, 0x7fffffff ;  /* 0x7fffffff00048802 */ /* 0x000fe20000000f00 */
[----:B------:R-:W-:Y:S06]  /*0470*/  @!P0 BRA `(.L_x_7) ;  /* 0x0000000000348947 */ /* 0x000fec0003800000 */
[----:B------:R-:W-:-:S13]  /*0480*/  FSETP.GTU.FTZ.AND P0, PT, |R0|, +INF , PT ;  /* 0x7f8000000000780b */ /* 0x000fda0003f1c200 */
[----:B------:R-:W-:Y:S01]  /*0490*/  @P0 FADD.FTZ R4, R0, 1 ;  /* 0x3f80000000040421 */ /* 0x000fe20000010000 */
[----:B------:R-:W-:Y:S06]  /*04a0*/  @P0 BRA `(.L_x_7) ;  /* 0x0000000000280947 */ /* 0x000fec0003800000 */
[----:B------:R-:W-:-:S13]  /*04b0*/  FSETP.NEU.FTZ.AND P0, PT, |R0|, +INF , PT ;  /* 0x7f8000000000780b */ /* 0x000fda0003f1d200 */
[----:B------:R-:W-:-:S04]  /*04c0*/  @P0 FFMA R5, R0, 1.84467440737095516160e+19, RZ ;  /* 0x5f80000000050823 */ /* 0x000fc800000000ff */
[----:B------:R-:W0:Y:S02]  /*04d0*/  @P0 MUFU.RSQ R4, R5 ;  /* 0x0000000500040308 */ /* 0x000e240000001400 */
[----:B0-----:R-:W-:Y:S01]  /*04e0*/  @P0 FMUL.FTZ R8, R5, R4 ;  /* 0x0000000405080220 */ /* 0x001fe20000410000 */
[----:B------:R-:W-:Y:S01]  /*04f0*/  @P0 FMUL.FTZ R10, R4, 0.5 ;  /* 0x3f000000040a0820 */ /* 0x000fe20000410000 */
[----:B------:R-:W-:Y:S02]  /*0500*/  @!P0 MOV R4, R0 ;  /* 0x0000000000048202 */ /* 0x000fe40000000f00 */
[----:B------:R-:W-:-:S04]  /*0510*/  @P0 FADD.FTZ R9, -R8, -RZ ;  /* 0x800000ff08090221 */ /* 0x000fc80000010100 */
[----:B------:R-:W-:-:S04]  /*0520*/  @P0 FFMA R9, R8, R9, R5 ;  /* 0x0000000908090223 */ /* 0x000fc80000000005 */
[----:B------:R-:W-:-:S04]  /*0530*/  @P0 FFMA R9, R9, R10, R8 ;  /* 0x0000000a09090223 */ /* 0x000fc80000000008 */
[----:B------:R-:W-:-:S07]  /*0540*/  @P0 FMUL.FTZ R4, R9, 2.3283064365386962891e-10 ;  /* 0x2f80000009040820 */ /* 0x000fce0000410000 */
.L_x_7:
[----:B------:R-:W-:Y:S02]  /*0550*/  HFMA2 R5, -RZ, RZ, 0, 0 ;  /* 0x00000000ff057431 */ /* 0x000fe400000001ff */
[----:B------:R-:W-:Y:S01]  /*0560*/  IMAD.MOV.U32 R0, RZ, RZ, R4 ;  /* 0x000000ffff007224 */ /* 0x000fe200078e0004 */
[----:B------:R-:W-:-:S04]  /*0570*/  MOV R4, R11 ;  /* 0x0000000b00047202 */ /* 0x000fc80000000f00 */
[----:B------:R-:W-:Y:S05]  /*0580*/  RET.REL.NODEC R4 `(_Z16applyNotchFilterP6float2iii) ;  /* 0xfffffff8049c7950 */ /* 0x000fea0003c3ffff */
.L_x_8:
        /* <DEDUP_REMOVED lines=15> */
.L_x_10:


//--------------------- .text._Z13realToComplexPKfP6float2 --------------------------
	.section	.text._Z13realToComplexPKfP6float2,"ax",@progbits
	.align	128
        .global         _Z13realToComplexPKfP6float2
        .type           _Z13realToComplexPKfP6float2,@function
        .size           _Z13realToComplexPKfP6float2,(.L_x_13 - _Z13realToComplexPKfP6float2)
        .other          _Z13realToComplexPKfP6float2,@"STO_CUDA_ENTRY STV_DEFAULT"
_Z13realToComplexPKfP6float2:
.text._Z13realToComplexPKfP6float2:
        /* <DEDUP_REMOVED lines=16> */
[----:B0-----:R-:W-:-:S05]  /*0100*/  IMAD.WIDE R2, R7, 0x4, R2 ;  /* 0x0000000407027825 */ /* 0x001fca00078e0202 */
[----:B-1----:R-:W3:Y:S01]  /*0110*/  LDG.E.CONSTANT R8, desc[UR4][R2.64] ;  /* 0x0000000402087981 */ /* 0x002ee2000c1e9900 */
[----:B------:R-:W-:Y:S02]  /*0120*/  HFMA2 R9, -RZ, RZ, 0, 0 ;  /* 0x00000000ff097431 */ /* 0x000fe400000001ff */
[----:B--2---:R-:W-:-:S05]  /*0130*/  IMAD.WIDE R4, R7, 0x8, R4 ;  /* 0x0000000807047825 */ /* 0x004fca00078e0204 */
[----:B---3--:R-:W-:Y:S01]  /*0140*/  STG.E.64 desc[UR4][R4.64], R8 ;  /* 0x0000000804007986 */ /* 0x008fe2000c101b04 */
[----:B------:R-:W-:Y:S05]  /*0150*/  EXIT ;  /* 0x000000000000794d */ /* 0x000fea0003800000 */
.L_x_9:
        /* <DEDUP_REMOVED lines=10> */
.L_x_13:


//--------------------- .nv.shared.reserved.0     --------------------------
	.section	.nv.shared.reserved.0,"aw",@nobits
	.weak		__nv_reservedSMEM_offset_0_alias
	.size		__nv_reservedSMEM_offset_0_alias, 0, 64
	.other		__nv_reservedSMEM_offset_0_alias,@"STO_CUDA_RESERVED_SHARED STV_DEFAULT"
__nv_reservedSMEM_offset_0_alias:
	.zero		0
	.zero		64


//--------------------- .nv.constant0._Z13complexToRealPK6float2Pf --------------------------
	.section	.nv.constant0._Z13complexToRealPK6float2Pf,"a",@progbits
	.sectionflags	@""
	.align	4
.nv.constant0._Z13complexToRealPK6float2Pf:
	.zero		912


//--------------------- .nv.constant0._Z16applyNotchFilterP6float2iii --------------------------
	.section	.nv.constant0._Z16applyNotchFilterP6float2iii,"a",@progbits
	.sectionflags	@""
	.align	4
.nv.constant0._Z16applyNotchFilterP6float2iii:
	.zero		916


//--------------------- .nv.constant0._Z13realToComplexPKfP6float2 --------------------------
	.section	.nv.constant0._Z13realToComplexPKfP6float2,"a",@progbits
	.sectionflags	@""
	.align	4
.nv.constant0._Z13realToComplexPKfP6float2:
	.zero		912


//--------------------- SYMBOLS --------------------------

	.type		.nv.reservedSmem.offset0,@object
	.size		.nv.reservedSmem.offset0,0x4
